//
// Generated by NVIDIA NVVM Compiler
//
// Compiler Build ID: CL-36424714
// Cuda compilation tools, release 13.0, V13.0.88
// Based on NVVM 20.0.0
//

.version 9.0
.target sm_100
.address_size 64

	// .globl	_Z21race_condition_kernelPi

.visible .entry _Z21race_condition_kernelPi(
	.param .u64 .ptr .align 1 _Z21race_condition_kernelPi_param_0
)
{
	.reg .b32 	%r<3>;
	.reg .b64 	%rd<3>;

	ld.param.u64 	%rd1, [_Z21race_condition_kernelPi_param_0];
	cvta.to.global.u64 	%rd2, %rd1;
	ld.global.u32 	%r1, [%rd2];
	add.s32 	%r2, %r1, 1;
	st.global.u32 	[%rd2], %r2;
	ret;

}


// ===== COMPILED SASS (sm_100) =====

	.target	sm_100

	.elftype	@"ET_EXEC"


//--------------------- .note.nv.tkinfo           --------------------------
	.section	.note.nv.tkinfo,"",@"SHT_NOTE"
	.sectionflags	@"SHF_NOTE_NV_TKINFO"
	.tkinfo
        /*0018*/ 	.word	0x00000002
        /*0030*/ 	.string	""
        /*0030*/ 	.string	"ptxas"
        /*0030*/ 	.string	"Cuda compilation tools, release 13.0, V13.0.88"
        /*0030*/ 	.string	"Build cuda_13.0.r13.0/compiler.36424714_0"
        /*0030*/ 	.string	"-arch sm_100 -m 64 "



//--------------------- .note.nv.cuinfo           --------------------------
	.section	.note.nv.cuinfo,"",@"SHT_NOTE"
	.sectionflags	@"SHF_NOTE_NV_CUINFO"
        /*0018*/ 	.short	0x0002
        /*001a*/ 	.short	0x0064
        /*001c*/ 	.short	0x0082
	.zero		2


//--------------------- .nv.info                  --------------------------
	.section	.nv.info,"",@"SHT_CUDA_INFO"
	.align	4


	//----- nvinfo : EIATTR_REGCOUNT
	.align		4
        /*0000*/ 	.byte	0x04, 0x2f
        /*0002*/ 	.short	(.L_1 - .L_0)
	.align		4
.L_0:
        /*0004*/ 	.word	index@(_Z21race_condition_kernelPi)
        /*0008*/ 	.word	0x00000008


	//----- nvinfo : EIATTR_FRAME_SIZE
	.align		4
.L_1:
        /*000c*/ 	.byte	0x04, 0x11
        /*000e*/ 	.short	(.L_3 - .L_2)
	.align		4
.L_2:
        /*0010*/ 	.word	index@(_Z21race_condition_kernelPi)
        /*0014*/ 	.word	0x00000000


	//----- nvinfo : EIATTR_MIN_STACK_SIZE
	.align		4
.L_3:
        /*0018*/ 	.byte	0x04, 0x12
        /*001a*/ 	.short	(.L_5 - .L_4)
	.align		4
.L_4:
        /*001c*/ 	.word	index@(_Z21race_condition_kernelPi)
        /*0020*/ 	.word	0x00000000
.L_5:


//--------------------- .nv.compat                --------------------------
	.section	.nv.compat,"",@"SHT_CUDA_COMPAT_INFO"
	.align	4
        /*0000*/ 	.byte	0x02, 0x09, 0x00, 0x00, 0x02, 0x02, 0x01, 0x00, 0x02, 0x05, 0x05, 0x00, 0x03, 0x07, 0x01, 0x01
        /*0010*/ 	.byte	0x02, 0x03, 0x00, 0x00, 0x02, 0x06, 0x01, 0x00, 0x04, 0x0b, 0x08, 0x00, 0x09, 0x00, 0x00, 0x00
        /*0020*/ 	.byte	0x00, 0x00, 0x00, 0x00


//--------------------- .nv.info._Z21race_condition_kernelPi --------------------------
	.section	.nv.info._Z21race_condition_kernelPi,"",@"SHT_CUDA_INFO"
	.sectionflags	@""
	.align	4


	//----- nvinfo : EIATTR_CUDA_API_VERSION
	.align		4
        /*0000*/ 	.byte	0x04, 0x37
        /*0002*/ 	.short	(.L_7 - .L_6)
.L_6:
        /*0004*/ 	.word	0x00000082


	//----- nvinfo : EIATTR_KPARAM_INFO
	.align		4
.L_7:
        /*0008*/ 	.byte	0x04, 0x17
        /*000a*/ 	.short	(.L_9 - .L_8)
.L_8:
        /*000c*/ 	.word	0x00000000
        /*0010*/ 	.short	0x0000
        /*0012*/ 	.short	0x0000
        /*0014*/ 	.byte	0x00, 0xf5, 0x21, 0x00


	//----- nvinfo : EIATTR_SPARSE_MMA_MASK
	.align		4
.L_9:
        /*0018*/ 	.byte	0x03, 0x50
        /*001a*/ 	.short	0x0000


	//----- nvinfo : EIATTR_MAXREG_COUNT
	.align		4
        /*001c*/ 	.byte	0x03, 0x1b
        /*001e*/ 	.short	0x00ff


	//----- nvinfo : EIATTR_MERCURY_ISA_VERSION
	.align		4
        /*0020*/ 	.byte	0x03, 0x5f
        /*0022*/ 	.short	0x0101


	//----- nvinfo : EIATTR_VRC_CTA_INIT_COUNT
	.align		4
        /*0024*/ 	.byte	0x02, 0x4a
	.zero		1
	.zero		1


	//----- nvinfo : EIATTR_EXIT_INSTR_OFFSETS
	.align		4
        /*0028*/ 	.byte	0x04, 0x1c
        /*002a*/ 	.short	(.L_11 - .L_10)


	//   ....[0]....
.L_10:
        /*002c*/ 	.word	0x00000060


	//----- nvinfo : EIATTR_CBANK_PARAM_SIZE
	.align		4
.L_11:
        /*0030*/ 	.byte	0x03, 0x19
        /*0032*/ 	.short	0x0008


	//----- nvinfo : EIATTR_PARAM_CBANK
	.align		4
        /*0034*/ 	.byte	0x04, 0x0a
        /*0036*/ 	.short	(.L_13 - .L_12)
	.align		4
.L_12:
        /*0038*/ 	.word	index@(.nv.constant0._Z21race_condition_kernelPi)
        /*003c*/ 	.short	0x0380
        /*003e*/ 	.short	0x0008


	//----- nvinfo : EIATTR_SW_WAR
	.align		4
.L_13:
        /*0040*/ 	.byte	0x04, 0x36
        /*0042*/ 	.short	(.L_15 - .L_14)
.L_14:
        /*0044*/ 	.word	0x00000008
.L_15:


//--------------------- .nv.callgraph             --------------------------
	.section	.nv.callgraph,"",@"SHT_CUDA_CALLGRAPH"
	.align	4
	.sectionentsize	8
	.align		4
        /*0000*/ 	.word	0x00000000
	.align		4
        /*0004*/ 	.word	0xffffffff
	.align		4
        /*0008*/ 	.word	0x00000000
	.align		4
        /*000c*/ 	.word	0xfffffffe
	.align		4
        /*0010*/ 	.word	0x00000000
	.align		4
        /*0014*/ 	.word	0xfffffffd
	.align		4
        /*0018*/ 	.word	0x00000000
	.align		4
        /*001c*/ 	.word	0xfffffffc


//--------------------- .text._Z21race_condition_kernelPi --------------------------
	.section	.text._Z21race_condition_kernelPi,"ax",@progbits
	.align	128
        .global         _Z21race_condition_kernelPi
        .type           _Z21race_condition_kernelPi,@function
        .size           _Z21race_condition_kernelPi,(.L_x_1 - _Z21race_condition_kernelPi)
        .other          _Z21race_condition_kernelPi,@"STO_CUDA_ENTRY STV_DEFAULT"
_Z21race_condition_kernelPi:
.text._Z21race_condition_kernelPi:
[----:B------:R-:W-:Y:S08]  /*0000*/  LDC R1, c[0x0][0x37c] ;  /* 0x0000df00ff017b82 */ /* 0x000ff00000000800 */
[----:B------:R-:W0:Y:S01]  /*0010*/  LDC.64 R2, c[0x0][0x380] ;  /* 0x0000e000ff027b82 */ /* 0x000e220000000a00 */
[----:B------:R-:W0:Y:S02]  /*0020*/  LDCU.64 UR4, c[0x0][0x358] ;  /* 0x00006b00ff0477ac */ /* 0x000e240008000a00 */
[----:B0-----:R-:W2:Y:S02]  /*0030*/  LDG.E R0, desc[UR4][R2.64] ;  /* 0x0000000402007981 */ /* 0x001ea4000c1e1900 */
[----:B--2---:R-:W-:-:S05]  /*0040*/  IADD3 R5, PT, PT, R0, 0x1, RZ ;  /* 0x0000000100057810 */ /* 0x004fca0007ffe0ff */
[----:B------:R-:W-:Y:S01]  /*0050*/  STG.E desc[UR4][R2.64], R5 ;  /* 0x0000000502007986 */ /* 0x000fe2000c101904 */
[----:B------:R-:W-:Y:S05]  /*0060*/  EXIT ;  /* 0x000000000000794d */ /* 0x000fea0003800000 */
.L_x_0:
[----:B------:R-:W-:-:S00]  /*0070*/  BRA `(.L_x_0) ;  /* 0xfffffffc00fc7947 */ /* 0x000fc0000383ffff */
[----:B------:R-:W-:-:S00]  /*0080*/  NOP ;  /* 0x0000000000007918 */ /* 0x000fc00000000000 */
[----:B------:R-:W-:-:S00]  /*0090*/  NOP ;  /* 0x0000000000007918 */ /* 0x000fc00000000000 */
[----:B------:R-:W-:-:S00]  /*00a0*/  NOP ;  /* 0x0000000000007918 */ /* 0x000fc00000000000 */
[----:B------:R-:W-:-:S00]  /*00b0*/  NOP ;  /* 0x0000000000007918 */ /* 0x000fc00000000000 */
[----:B------:R-:W-:-:S00]  /*00c0*/  NOP ;  /* 0x0000000000007918 */ /* 0x000fc00000000000 */
[----:B------:R-:W-:-:S00]  /*00d0*/  NOP ;  /* 0x0000000000007918 */ /* 0x000fc00000000000 */
[----:B------:R-:W-:-:S00]  /*00e0*/  NOP ;  /* 0x0000000000007918 */ /* 0x000fc00000000000 */
[----:B------:R-:W-:-:S00]  /*00f0*/  NOP ;  /* 0x0000000000007918 */ /* 0x000fc00000000000 */
.L_x_1:


//--------------------- .nv.shared.reserved.0     --------------------------
	.section	.nv.shared.reserved.0,"aw",@nobits
	.weak		__nv_reservedSMEM_offset_0_alias
	.size		__nv_reservedSMEM_offset_0_alias, 0, 64
	.other		__nv_reservedSMEM_offset_0_alias,@"STO_CUDA_RESERVED_SHARED STV_DEFAULT"
__nv_reservedSMEM_offset_0_alias:
	.zero		0
	.zero		64


//--------------------- .nv.constant0._Z21race_condition_kernelPi --------------------------
	.section	.nv.constant0._Z21race_condition_kernelPi,"a",@progbits
	.sectionflags	@""
	.align	4
.nv.constant0._Z21race_condition_kernelPi:
	.zero		904


//--------------------- SYMBOLS --------------------------

	.type		.nv.reservedSmem.offset0,@object
	.size		.nv.reservedSmem.offset0,0x4
